//
// Generated by NVIDIA NVVM Compiler
//
// Compiler Build ID: CL-36424714
// Cuda compilation tools, release 13.0, V13.0.88
// Based on NVVM 20.0.0
//

.version 9.0
.target sm_100
.address_size 64

	// .globl	_Z3sumPiiS_
// _ZZ3sumPiiS_E4temp has been demoted

.visible .entry _Z3sumPiiS_(
	.param .u64 .ptr .align 1 _Z3sumPiiS__param_0,
	.param .u32 _Z3sumPiiS__param_1,
	.param .u64 .ptr .align 1 _Z3sumPiiS__param_2
)
{
	.reg .pred 	%p<6>;
	.reg .b32 	%r<21>;
	.reg .b64 	%rd<7>;
	// demoted variable
	.shared .align 4 .b8 _ZZ3sumPiiS_E4temp[4096];
	ld.param.u64 	%rd1, [_Z3sumPiiS__param_0];
	ld.param.u32 	%r7, [_Z3sumPiiS__param_1];
	ld.param.u64 	%rd2, [_Z3sumPiiS__param_2];
	mov.u32 	%r1, %tid.x;
	mov.u32 	%r8, %ctaid.x;
	mov.u32 	%r20, %ntid.x;
	mad.lo.s32 	%r3, %r8, %r20, %r1;
	setp.ge.s32 	%p1, %r3, %r7;
	shl.b32 	%r9, %r1, 2;
	mov.u32 	%r10, _ZZ3sumPiiS_E4temp;
	add.s32 	%r4, %r10, %r9;
	@%p1 bra 	$L__BB0_2;
	cvta.to.global.u64 	%rd3, %rd1;
	mul.wide.s32 	%rd4, %r3, 4;
	add.s64 	%rd5, %rd3, %rd4;
	ld.global.u32 	%r12, [%rd5];
	st.shared.u32 	[%r4], %r12;
	bra.uni 	$L__BB0_3;
$L__BB0_2:
	mov.b32 	%r11, 0;
	st.shared.u32 	[%r4], %r11;
$L__BB0_3:
	bar.sync 	0;
	setp.lt.u32 	%p2, %r20, 2;
	@%p2 bra 	$L__BB0_7;
$L__BB0_4:
	shr.u32 	%r6, %r20, 1;
	setp.ge.u32 	%p3, %r1, %r6;
	@%p3 bra 	$L__BB0_6;
	shl.b32 	%r13, %r6, 2;
	add.s32 	%r14, %r4, %r13;
	ld.shared.u32 	%r15, [%r14];
	ld.shared.u32 	%r16, [%r4];
	add.s32 	%r17, %r16, %r15;
	st.shared.u32 	[%r4], %r17;
$L__BB0_6:
	bar.sync 	0;
	setp.gt.u32 	%p4, %r20, 3;
	mov.u32 	%r20, %r6;
	@%p4 bra 	$L__BB0_4;
$L__BB0_7:
	setp.ne.s32 	%p5, %r1, 0;
	@%p5 bra 	$L__BB0_9;
	ld.shared.u32 	%r18, [_ZZ3sumPiiS_E4temp];
	cvta.to.global.u64 	%rd6, %rd2;
	atom.global.add.u32 	%r19, [%rd6], %r18;
$L__BB0_9:
	ret;

}


// ===== COMPILED SASS (sm_100) =====

	.target	sm_100

	.elftype	@"ET_EXEC"


//--------------------- .note.nv.tkinfo           --------------------------
	.section	.note.nv.tkinfo,"",@"SHT_NOTE"
	.sectionflags	@"SHF_NOTE_NV_TKINFO"
	.tkinfo
        /*0018*/ 	.word	0x00000002
        /*0030*/ 	.string	""
        /*0030*/ 	.string	"ptxas"
        /*0030*/ 	.string	"Cuda compilation tools, release 13.0, V13.0.88"
        /*0030*/ 	.string	"Build cuda_13.0.r13.0/compiler.36424714_0"
        /*0030*/ 	.string	"-arch sm_100 -m 64 "



//--------------------- .note.nv.cuinfo           --------------------------
	.section	.note.nv.cuinfo,"",@"SHT_NOTE"
	.sectionflags	@"SHF_NOTE_NV_CUINFO"
        /*0018*/ 	.short	0x0002
        /*001a*/ 	.short	0x0064
        /*001c*/ 	.short	0x0082
	.zero		2


//--------------------- .nv.info                  --------------------------
	.section	.nv.info,"",@"SHT_CUDA_INFO"
	.align	4


	//----- nvinfo : EIATTR_REGCOUNT
	.align		4
        /*0000*/ 	.byte	0x04, 0x2f
        /*0002*/ 	.short	(.L_1 - .L_0)
	.align		4
.L_0:
        /*0004*/ 	.word	index@(_Z3sumPiiS_)
        /*0008*/ 	.word	0x0000000a


	//----- nvinfo : EIATTR_FRAME_SIZE
	.align		4
.L_1:
        /*000c*/ 	.byte	0x04, 0x11
        /*000e*/ 	.short	(.L_3 - .L_2)
	.align		4
.L_2:
        /*0010*/ 	.word	index@(_Z3sumPiiS_)
        /*0014*/ 	.word	0x00000000


	//----- nvinfo : EIATTR_MIN_STACK_SIZE
	.align		4
.L_3:
        /*0018*/ 	.byte	0x04, 0x12
        /*001a*/ 	.short	(.L_5 - .L_4)
	.align		4
.L_4:
        /*001c*/ 	.word	index@(_Z3sumPiiS_)
        /*0020*/ 	.word	0x00000000
.L_5:


//--------------------- .nv.compat                --------------------------
	.section	.nv.compat,"",@"SHT_CUDA_COMPAT_INFO"
	.align	4
        /*0000*/ 	.byte	0x02, 0x09, 0x00, 0x00, 0x02, 0x02, 0x01, 0x00, 0x02, 0x05, 0x05, 0x00, 0x03, 0x07, 0x01, 0x01
        /*0010*/ 	.byte	0x02, 0x03, 0x00, 0x00, 0x02, 0x06, 0x01, 0x00, 0x04, 0x0b, 0x08, 0x00, 0x09, 0x00, 0x00, 0x00
        /*0020*/ 	.byte	0x00, 0x00, 0x00, 0x00


//--------------------- .nv.info._Z3sumPiiS_      --------------------------
	.section	.nv.info._Z3sumPiiS_,"",@"SHT_CUDA_INFO"
	.sectionflags	@""
	.align	4


	//----- nvinfo : EIATTR_CUDA_API_VERSION
	.align		4
        /*0000*/ 	.byte	0x04, 0x37
        /*0002*/ 	.short	(.L_7 - .L_6)
.L_6:
        /*0004*/ 	.word	0x00000082


	//----- nvinfo : EIATTR_KPARAM_INFO
	.align		4
.L_7:
        /*0008*/ 	.byte	0x04, 0x17
        /*000a*/ 	.short	(.L_9 - .L_8)
.L_8:
        /*000c*/ 	.word	0x00000000
        /*0010*/ 	.short	0x0002
        /*0012*/ 	.short	0x0010
        /*0014*/ 	.byte	0x00, 0xf5, 0x21, 0x00


	//----- nvinfo : EIATTR_KPARAM_INFO
	.align		4
.L_9:
        /*0018*/ 	.byte	0x04, 0x17
        /*001a*/ 	.short	(.L_11 - .L_10)
.L_10:
        /*001c*/ 	.word	0x00000000
        /*0020*/ 	.short	0x0001
        /*0022*/ 	.short	0x0008
        /*0024*/ 	.byte	0x00, 0xf0, 0x11, 0x00


	//----- nvinfo : EIATTR_KPARAM_INFO
	.align		4
.L_11:
        /*0028*/ 	.byte	0x04, 0x17
        /*002a*/ 	.short	(.L_13 - .L_12)
.L_12:
        /*002c*/ 	.word	0x00000000
        /*0030*/ 	.short	0x0000
        /*0032*/ 	.short	0x0000
        /*0034*/ 	.byte	0x00, 0xf5, 0x21, 0x00


	//----- nvinfo : EIATTR_SPARSE_MMA_MASK
	.align		4
.L_13:
        /*0038*/ 	.byte	0x03, 0x50
        /*003a*/ 	.short	0x0000


	//----- nvinfo : EIATTR_MAXREG_COUNT
	.align		4
        /*003c*/ 	.byte	0x03, 0x1b
        /*003e*/ 	.short	0x00ff


	//----- nvinfo : EIATTR_NUM_BARRIERS
	.align		4
        /*0040*/ 	.byte	0x02, 0x4c
        /*0042*/ 	.byte	0x01
	.zero		1


	//----- nvinfo : EIATTR_MERCURY_ISA_VERSION
	.align		4
        /*0044*/ 	.byte	0x03, 0x5f
        /*0046*/ 	.short	0x0101


	//----- nvinfo : EIATTR_VRC_CTA_INIT_COUNT
	.align		4
        /*0048*/ 	.byte	0x02, 0x4a
	.zero		1
	.zero		1


	//----- nvinfo : EIATTR_EXIT_INSTR_OFFSETS
	.align		4
        /*004c*/ 	.byte	0x04, 0x1c
        /*004e*/ 	.short	(.L_15 - .L_14)


	//   ....[0]....
.L_14:
        /*0050*/ 	.word	0x00000200


	//   ....[1]....
        /*0054*/ 	.word	0x00000270


	//----- nvinfo : EIATTR_CBANK_PARAM_SIZE
	.align		4
.L_15:
        /*0058*/ 	.byte	0x03, 0x19
        /*005a*/ 	.short	0x0018


	//----- nvinfo : EIATTR_PARAM_CBANK
	.align		4
        /*005c*/ 	.byte	0x04, 0x0a
        /*005e*/ 	.short	(.L_17 - .L_16)
	.align		4
.L_16:
        /*0060*/ 	.word	index@(.nv.constant0._Z3sumPiiS_)
        /*0064*/ 	.short	0x0380
        /*0066*/ 	.short	0x0018


	//----- nvinfo : EIATTR_SW_WAR
	.align		4
.L_17:
        /*0068*/ 	.byte	0x04, 0x36
        /*006a*/ 	.short	(.L_19 - .L_18)
.L_18:
        /*006c*/ 	.word	0x00000008
.L_19:


//--------------------- .nv.callgraph             --------------------------
	.section	.nv.callgraph,"",@"SHT_CUDA_CALLGRAPH"
	.align	4
	.sectionentsize	8
	.align		4
        /*0000*/ 	.word	0x00000000
	.align		4
        /*0004*/ 	.word	0xffffffff
	.align		4
        /*0008*/ 	.word	0x00000000
	.align		4
        /*000c*/ 	.word	0xfffffffe
	.align		4
        /*0010*/ 	.word	0x00000000
	.align		4
        /*0014*/ 	.word	0xfffffffd
	.align		4
        /*0018*/ 	.word	0x00000000
	.align		4
        /*001c*/ 	.word	0xfffffffc


//--------------------- .text._Z3sumPiiS_         --------------------------
	.section	.text._Z3sumPiiS_,"ax",@progbits
	.align	128
        .global         _Z3sumPiiS_
        .type           _Z3sumPiiS_,@function
        .size           _Z3sumPiiS_,(.L_x_3 - _Z3sumPiiS_)
        .other          _Z3sumPiiS_,@"STO_CUDA_ENTRY STV_DEFAULT"
_Z3sumPiiS_:
.text._Z3sumPiiS_:
[----:B------:R-:W-:Y:S01]  /*0000*/  LDC R1, c[0x0][0x37c] ;  /* 0x0000df00ff017b82 */ /* 0x000fe20000000800 */
[----:B------:R-:W0:Y:S07]  /*0010*/  S2R R7, SR_TID.X ;  /* 0x0000000000077919 */ /* 0x000e2e0000002100 */
[----:B------:R-:W0:Y:S01]  /*0020*/  S2UR UR4, SR_CTAID.X ;  /* 0x00000000000479c3 */ /* 0x000e220000002500 */
[----:B------:R-:W1:Y:S01]  /*0030*/  LDCU UR5, c[0x0][0x388] ;  /* 0x00007100ff0577ac */ /* 0x000e620008000800 */
[----:B------:R-:W2:Y:S06]  /*0040*/  LDCU.64 UR6, c[0x0][0x358] ;  /* 0x00006b00ff0677ac */ /* 0x000eac0008000a00 */
[----:B------:R-:W0:Y:S02]  /*0050*/  LDC R4, c[0x0][0x360] ;  /* 0x0000d800ff047b82 */ /* 0x000e240000000800 */
[----:B0-----:R-:W-:-:S05]  /*0060*/  IMAD R5, R4, UR4, R7 ;  /* 0x0000000404057c24 */ /* 0x001fca000f8e0207 */
[----:B-1----:R-:W-:-:S13]  /*0070*/  ISETP.GE.AND P1, PT, R5, UR5, PT ;  /* 0x0000000505007c0c */ /* 0x002fda000bf26270 */
[----:B------:R-:W0:Y:S02]  /*0080*/  @!P1 LDC.64 R2, c[0x0][0x380] ;  /* 0x0000e000ff029b82 */ /* 0x000e240000000a00 */
[----:B0-----:R-:W-:-:S06]  /*0090*/  @!P1 IMAD.WIDE R2, R5, 0x4, R2 ;  /* 0x0000000405029825 */ /* 0x001fcc00078e0202 */
[----:B--2---:R-:W2:Y:S01]  /*00a0*/  @!P1 LDG.E R3, desc[UR6][R2.64] ;  /* 0x0000000602039981 */ /* 0x004ea2000c1e1900 */
[----:B------:R-:W0:Y:S01]  /*00b0*/  S2UR UR5, SR_CgaCtaId ;  /* 0x00000000000579c3 */ /* 0x000e220000008800 */
[----:B------:R-:W-:Y:S01]  /*00c0*/  UMOV UR4, 0x400 ;  /* 0x0000040000047882 */ /* 0x000fe20000000000 */
[----:B------:R-:W-:Y:S02]  /*00d0*/  ISETP.GE.U32.AND P2, PT, R4, 0x2, PT ;  /* 0x000000020400780c */ /* 0x000fe40003f46070 */
[----:B------:R-:W-:Y:S01]  /*00e0*/  ISETP.NE.AND P0, PT, R7, RZ, PT ;  /* 0x000000ff0700720c */ /* 0x000fe20003f05270 */
[----:B0-----:R-:W-:-:S06]  /*00f0*/  ULEA UR4, UR5, UR4, 0x18 ;  /* 0x0000000405047291 */ /* 0x001fcc000f8ec0ff */
[----:B------:R-:W-:-:S05]  /*0100*/  LEA R0, R7, UR4, 0x2 ;  /* 0x0000000407007c11 */ /* 0x000fca000f8e10ff */
[----:B--2---:R0:W-:Y:S04]  /*0110*/  @!P1 STS [R0], R3 ;  /* 0x0000000300009388 */ /* 0x0041e80000000800 */
[----:B------:R0:W-:Y:S01]  /*0120*/  @P1 STS [R0], RZ ;  /* 0x000000ff00001388 */ /* 0x0001e20000000800 */
[----:B------:R-:W-:Y:S06]  /*0130*/  BAR.SYNC.DEFER_BLOCKING 0x0 ;  /* 0x0000000000007b1d */ /* 0x000fec0000010000 */
[----:B------:R-:W-:Y:S05]  /*0140*/  @!P2 BRA `(.L_x_0) ;  /* 0x00000000002ca947 */ /* 0x000fea0003800000 */
.L_x_1:
[----:B------:R-:W-:-:S04]  /*0150*/  SHF.R.U32.HI R5, RZ, 0x1, R4 ;  /* 0x00000001ff057819 */ /* 0x000fc80000011604 */
[----:B------:R-:W-:-:S13]  /*0160*/  ISETP.GE.U32.AND P1, PT, R7, R5, PT ;  /* 0x000000050700720c */ /* 0x000fda0003f26070 */
[----:B------:R-:W-:Y:S01]  /*0170*/  @!P1 IMAD R2, R5, 0x4, R0 ;  /* 0x0000000405029824 */ /* 0x000fe200078e0200 */
[----:B0-----:R-:W-:Y:S05]  /*0180*/  @!P1 LDS R3, [R0] ;  /* 0x0000000000039984 */ /* 0x001fea0000000800 */
[----:B------:R-:W0:Y:S02]  /*0190*/  @!P1 LDS R2, [R2] ;  /* 0x0000000002029984 */ /* 0x000e240000000800 */
[----:B0-----:R-:W-:-:S05]  /*01a0*/  @!P1 IMAD.IADD R3, R2, 0x1, R3 ;  /* 0x0000000102039824 */ /* 0x001fca00078e0203 */
[----:B------:R1:W-:Y:S01]  /*01b0*/  @!P1 STS [R0], R3 ;  /* 0x0000000300009388 */ /* 0x0003e20000000800 */
[----:B------:R-:W-:Y:S01]  /*01c0*/  BAR.SYNC.DEFER_BLOCKING 0x0 ;  /* 0x0000000000007b1d */ /* 0x000fe20000010000 */
[----:B------:R-:W-:Y:S01]  /*01d0*/  ISETP.GT.U32.AND P1, PT, R4, 0x3, PT ;  /* 0x000000030400780c */ /* 0x000fe20003f24070 */
[----:B------:R-:W-:-:S12]  /*01e0*/  IMAD.MOV.U32 R4, RZ, RZ, R5 ;  /* 0x000000ffff047224 */ /* 0x000fd800078e0005 */
[----:B-1----:R-:W-:Y:S05]  /*01f0*/  @P1 BRA `(.L_x_1) ;  /* 0xfffffffc00d41947 */ /* 0x002fea000383ffff */
.L_x_0:
[----:B------:R-:W-:Y:S05]  /*0200*/  @P0 EXIT ;  /* 0x000000000000094d */ /* 0x000fea0003800000 */
[----:B------:R-:W1:Y:S01]  /*0210*/  S2UR UR5, SR_CgaCtaId ;  /* 0x00000000000579c3 */ /* 0x000e620000008800 */
[----:B------:R-:W-:-:S07]  /*0220*/  UMOV UR4, 0x400 ;  /* 0x0000040000047882 */ /* 0x000fce0000000000 */
[----:B0-----:R-:W0:Y:S01]  /*0230*/  LDC.64 R2, c[0x0][0x390] ;  /* 0x0000e400ff027b82 */ /* 0x001e220000000a00 */
[----:B-1----:R-:W-:-:S09]  /*0240*/  ULEA UR4, UR5, UR4, 0x18 ;  /* 0x0000000405047291 */ /* 0x002fd2000f8ec0ff */
[----:B------:R-:W0:Y:S04]  /*0250*/  LDS R5, [UR4] ;  /* 0x00000004ff057984 */ /* 0x000e280008000800 */
[----:B0-----:R-:W-:Y:S01]  /*0260*/  REDG.E.ADD.STRONG.GPU desc[UR6][R2.64], R5 ;  /* 0x000000050200798e */ /* 0x001fe2000c12e106 */
[----:B------:R-:W-:Y:S05]  /*0270*/  EXIT ;  /* 0x000000000000794d */ /* 0x000fea0003800000 */
.L_x_2:
[----:B------:R-:W-:-:S00]  /*0280*/  BRA `(.L_x_2) ;  /* 0xfffffffc00fc7947 */ /* 0x000fc0000383ffff */
[----:B------:R-:W-:-:S00]  /*0290*/  NOP ;  /* 0x0000000000007918 */ /* 0x000fc00000000000 */
        /* <DEDUP_REMOVED lines=14> */
.L_x_3:


//--------------------- .nv.shared._Z3sumPiiS_    --------------------------
	.section	.nv.shared._Z3sumPiiS_,"aw",@nobits
	.sectionflags	@""
	.align	4
.nv.shared._Z3sumPiiS_:
	.zero		5120


//--------------------- .nv.shared.reserved.0     --------------------------
	.section	.nv.shared.reserved.0,"aw",@nobits
	.weak		__nv_reservedSMEM_offset_0_alias
	.size		__nv_reservedSMEM_offset_0_alias, 0, 64
	.other		__nv_reservedSMEM_offset_0_alias,@"STO_CUDA_RESERVED_SHARED STV_DEFAULT"
__nv_reservedSMEM_offset_0_alias:
	.zero		0
	.zero		64


//--------------------- .nv.constant0._Z3sumPiiS_ --------------------------
	.section	.nv.constant0._Z3sumPiiS_,"a",@progbits
	.sectionflags	@""
	.align	4
.nv.constant0._Z3sumPiiS_:
	.zero		920


//--------------------- SYMBOLS --------------------------

	.type		.nv.reservedSmem.offset0,@object
	.size		.nv.reservedSmem.offset0,0x4
	.type		.nv.reservedSmem.cap,@object
	.size		.nv.reservedSmem.cap,0x4
